//
// Generated by NVIDIA NVVM Compiler
//
// Compiler Build ID: CL-36424714
// Cuda compilation tools, release 13.0, V13.0.88
// Based on NVVM 20.0.0
//

.version 9.0
.target sm_100
.address_size 64

	// .globl	_Z3mulPiS_S_ii

.visible .entry _Z3mulPiS_S_ii(
	.param .u64 .ptr .align 1 _Z3mulPiS_S_ii_param_0,
	.param .u64 .ptr .align 1 _Z3mulPiS_S_ii_param_1,
	.param .u64 .ptr .align 1 _Z3mulPiS_S_ii_param_2,
	.param .u32 _Z3mulPiS_S_ii_param_3,
	.param .u32 _Z3mulPiS_S_ii_param_4
)
{
	.reg .pred 	%p<19>;
	.reg .b32 	%r<171>;
	.reg .b64 	%rd<95>;

	ld.param.u64 	%rd11, [_Z3mulPiS_S_ii_param_0];
	ld.param.u64 	%rd12, [_Z3mulPiS_S_ii_param_1];
	ld.param.u64 	%rd13, [_Z3mulPiS_S_ii_param_2];
	ld.param.u32 	%r63, [_Z3mulPiS_S_ii_param_3];
	ld.param.u32 	%r64, [_Z3mulPiS_S_ii_param_4];
	cvta.to.global.u64 	%rd1, %rd12;
	cvta.to.global.u64 	%rd2, %rd11;
	cvta.to.global.u64 	%rd3, %rd13;
	mov.u32 	%r1, %tid.x;
	mov.u32 	%r2, %ntid.x;
	setp.lt.s32 	%p1, %r63, 1;
	@%p1 bra 	$L__BB0_26;
	setp.lt.s32 	%p2, %r64, 1;
	@%p2 bra 	$L__BB0_15;
	and.b32  	%r3, %r64, 7;
	add.s32 	%r4, %r3, -1;
	and.b32  	%r5, %r64, 3;
	and.b32  	%r6, %r64, 2147483640;
	and.b32  	%r7, %r64, 1;
	neg.s32 	%r8, %r6;
	add.s32 	%r9, %r1, %r2;
	shl.b32 	%r10, %r2, 3;
	shl.b32 	%r88, %r2, 1;
	add.s32 	%r11, %r1, %r88;
	mad.lo.s32 	%r12, %r2, 3, %r1;
	shl.b32 	%r89, %r2, 2;
	add.s32 	%r13, %r1, %r89;
	mad.lo.s32 	%r14, %r2, 5, %r1;
	mad.lo.s32 	%r15, %r2, 6, %r1;
	mad.lo.s32 	%r16, %r2, 7, %r1;
	mul.wide.u32 	%rd44, %r1, 4;
	add.s64 	%rd4, %rd1, %rd44;
	mul.wide.u32 	%rd5, %r2, 32;
	mov.b32 	%r147, 0;
$L__BB0_3:
	setp.lt.u32 	%p11, %r64, 8;
	mul.lo.s32 	%r18, %r147, %r64;
	mov.b32 	%r161, 0;
	mov.u32 	%r166, %r161;
	@%p11 bra 	$L__BB0_6;
	mul.wide.u32 	%rd45, %r18, 4;
	add.s64 	%rd46, %rd2, %rd45;
	add.s64 	%rd93, %rd46, 16;
	mov.b32 	%r166, 0;
	mov.u64 	%rd94, %rd4;
	mov.u32 	%r148, %r16;
	mov.u32 	%r149, %r15;
	mov.u32 	%r150, %r14;
	mov.u32 	%r151, %r13;
	mov.u32 	%r152, %r12;
	mov.u32 	%r153, %r11;
	mov.u32 	%r154, %r9;
	mov.u32 	%r155, %r8;
$L__BB0_5:
	.pragma "nounroll";
	ld.global.u32 	%r93, [%rd93+-16];
	ld.global.u32 	%r94, [%rd94];
	mad.lo.s32 	%r95, %r94, %r93, %r166;
	ld.global.u32 	%r96, [%rd93+-12];
	mul.wide.u32 	%rd47, %r154, 4;
	add.s64 	%rd48, %rd1, %rd47;
	ld.global.u32 	%r97, [%rd48];
	mad.lo.s32 	%r98, %r97, %r96, %r95;
	ld.global.u32 	%r99, [%rd93+-8];
	mul.wide.u32 	%rd49, %r153, 4;
	add.s64 	%rd50, %rd1, %rd49;
	ld.global.u32 	%r100, [%rd50];
	mad.lo.s32 	%r101, %r100, %r99, %r98;
	ld.global.u32 	%r102, [%rd93+-4];
	mul.wide.u32 	%rd51, %r152, 4;
	add.s64 	%rd52, %rd1, %rd51;
	ld.global.u32 	%r103, [%rd52];
	mad.lo.s32 	%r104, %r103, %r102, %r101;
	ld.global.u32 	%r105, [%rd93];
	mul.wide.u32 	%rd53, %r151, 4;
	add.s64 	%rd54, %rd1, %rd53;
	ld.global.u32 	%r106, [%rd54];
	mad.lo.s32 	%r107, %r106, %r105, %r104;
	ld.global.u32 	%r108, [%rd93+4];
	mul.wide.u32 	%rd55, %r150, 4;
	add.s64 	%rd56, %rd1, %rd55;
	ld.global.u32 	%r109, [%rd56];
	mad.lo.s32 	%r110, %r109, %r108, %r107;
	ld.global.u32 	%r111, [%rd93+8];
	mul.wide.u32 	%rd57, %r149, 4;
	add.s64 	%rd58, %rd1, %rd57;
	ld.global.u32 	%r112, [%rd58];
	mad.lo.s32 	%r113, %r112, %r111, %r110;
	ld.global.u32 	%r114, [%rd93+12];
	mul.wide.u32 	%rd59, %r148, 4;
	add.s64 	%rd60, %rd1, %rd59;
	ld.global.u32 	%r115, [%rd60];
	mad.lo.s32 	%r166, %r115, %r114, %r113;
	add.s32 	%r155, %r155, 8;
	add.s32 	%r154, %r154, %r10;
	add.s32 	%r153, %r153, %r10;
	add.s32 	%r152, %r152, %r10;
	add.s32 	%r151, %r151, %r10;
	add.s32 	%r150, %r150, %r10;
	add.s32 	%r149, %r149, %r10;
	add.s32 	%r148, %r148, %r10;
	add.s64 	%rd94, %rd94, %rd5;
	add.s64 	%rd93, %rd93, 32;
	setp.ne.s32 	%p12, %r155, 0;
	mov.u32 	%r161, %r6;
	@%p12 bra 	$L__BB0_5;
$L__BB0_6:
	setp.eq.s32 	%p13, %r3, 0;
	@%p13 bra 	$L__BB0_14;
	setp.lt.u32 	%p14, %r4, 3;
	@%p14 bra 	$L__BB0_9;
	add.s32 	%r117, %r161, %r18;
	mul.wide.u32 	%rd61, %r117, 4;
	add.s64 	%rd62, %rd2, %rd61;
	ld.global.u32 	%r118, [%rd62];
	mad.lo.s32 	%r119, %r161, %r2, %r1;
	mul.wide.u32 	%rd63, %r119, 4;
	add.s64 	%rd64, %rd1, %rd63;
	ld.global.u32 	%r120, [%rd64];
	mad.lo.s32 	%r121, %r120, %r118, %r166;
	cvt.u64.u32 	%rd65, %r18;
	cvt.u64.u32 	%rd66, %r161;
	add.s64 	%rd67, %rd66, %rd65;
	shl.b64 	%rd68, %rd67, 2;
	add.s64 	%rd69, %rd2, %rd68;
	ld.global.u32 	%r122, [%rd69+4];
	add.s32 	%r123, %r119, %r2;
	mul.wide.u32 	%rd70, %r123, 4;
	add.s64 	%rd71, %rd1, %rd70;
	ld.global.u32 	%r124, [%rd71];
	mad.lo.s32 	%r125, %r124, %r122, %r121;
	ld.global.u32 	%r126, [%rd69+8];
	add.s32 	%r127, %r123, %r2;
	mul.wide.u32 	%rd72, %r127, 4;
	add.s64 	%rd73, %rd1, %rd72;
	ld.global.u32 	%r128, [%rd73];
	mad.lo.s32 	%r129, %r128, %r126, %r125;
	ld.global.u32 	%r130, [%rd69+12];
	add.s32 	%r131, %r127, %r2;
	mul.wide.u32 	%rd74, %r131, 4;
	add.s64 	%rd75, %rd1, %rd74;
	ld.global.u32 	%r132, [%rd75];
	mad.lo.s32 	%r166, %r132, %r130, %r129;
	add.s32 	%r161, %r161, 4;
$L__BB0_9:
	setp.eq.s32 	%p15, %r5, 0;
	@%p15 bra 	$L__BB0_14;
	setp.eq.s32 	%p16, %r5, 1;
	@%p16 bra 	$L__BB0_12;
	add.s32 	%r134, %r161, %r18;
	mul.wide.u32 	%rd76, %r134, 4;
	add.s64 	%rd77, %rd2, %rd76;
	ld.global.u32 	%r135, [%rd77];
	mad.lo.s32 	%r136, %r161, %r2, %r1;
	mul.wide.u32 	%rd78, %r136, 4;
	add.s64 	%rd79, %rd1, %rd78;
	ld.global.u32 	%r137, [%rd79];
	mad.lo.s32 	%r138, %r137, %r135, %r166;
	cvt.u64.u32 	%rd80, %r18;
	cvt.u64.u32 	%rd81, %r161;
	add.s64 	%rd82, %rd81, %rd80;
	shl.b64 	%rd83, %rd82, 2;
	add.s64 	%rd84, %rd2, %rd83;
	ld.global.u32 	%r139, [%rd84+4];
	add.s32 	%r140, %r136, %r2;
	mul.wide.u32 	%rd85, %r140, 4;
	add.s64 	%rd86, %rd1, %rd85;
	ld.global.u32 	%r141, [%rd86];
	mad.lo.s32 	%r166, %r141, %r139, %r138;
	add.s32 	%r161, %r161, 2;
$L__BB0_12:
	setp.eq.s32 	%p17, %r7, 0;
	@%p17 bra 	$L__BB0_14;
	add.s32 	%r142, %r161, %r18;
	mul.wide.u32 	%rd87, %r142, 4;
	add.s64 	%rd88, %rd2, %rd87;
	ld.global.u32 	%r143, [%rd88];
	mad.lo.s32 	%r144, %r161, %r2, %r1;
	mul.wide.u32 	%rd89, %r144, 4;
	add.s64 	%rd90, %rd1, %rd89;
	ld.global.u32 	%r145, [%rd90];
	mad.lo.s32 	%r166, %r145, %r143, %r166;
$L__BB0_14:
	mad.lo.s32 	%r146, %r147, %r2, %r1;
	mul.wide.u32 	%rd91, %r146, 4;
	add.s64 	%rd92, %rd3, %rd91;
	st.global.u32 	[%rd92], %r166;
	add.s32 	%r147, %r147, 1;
	setp.eq.s32 	%p18, %r147, %r63;
	@%p18 bra 	$L__BB0_26;
	bra.uni 	$L__BB0_3;
$L__BB0_15:
	and.b32  	%r53, %r63, 7;
	setp.lt.u32 	%p3, %r63, 8;
	mov.b32 	%r169, 0;
	@%p3 bra 	$L__BB0_18;
	and.b32  	%r169, %r63, 2147483640;
	mov.b32 	%r167, 0;
$L__BB0_17:
	.pragma "nounroll";
	mad.lo.s32 	%r67, %r167, %r2, %r1;
	mul.wide.u32 	%rd14, %r67, 4;
	add.s64 	%rd15, %rd3, %rd14;
	mov.b32 	%r68, 0;
	st.global.u32 	[%rd15], %r68;
	add.s32 	%r69, %r67, %r2;
	mul.wide.u32 	%rd16, %r69, 4;
	add.s64 	%rd17, %rd3, %rd16;
	st.global.u32 	[%rd17], %r68;
	add.s32 	%r70, %r69, %r2;
	mul.wide.u32 	%rd18, %r70, 4;
	add.s64 	%rd19, %rd3, %rd18;
	st.global.u32 	[%rd19], %r68;
	add.s32 	%r71, %r70, %r2;
	mul.wide.u32 	%rd20, %r71, 4;
	add.s64 	%rd21, %rd3, %rd20;
	st.global.u32 	[%rd21], %r68;
	add.s32 	%r72, %r71, %r2;
	mul.wide.u32 	%rd22, %r72, 4;
	add.s64 	%rd23, %rd3, %rd22;
	st.global.u32 	[%rd23], %r68;
	add.s32 	%r73, %r72, %r2;
	mul.wide.u32 	%rd24, %r73, 4;
	add.s64 	%rd25, %rd3, %rd24;
	st.global.u32 	[%rd25], %r68;
	add.s32 	%r74, %r73, %r2;
	mul.wide.u32 	%rd26, %r74, 4;
	add.s64 	%rd27, %rd3, %rd26;
	st.global.u32 	[%rd27], %r68;
	add.s32 	%r75, %r74, %r2;
	mul.wide.u32 	%rd28, %r75, 4;
	add.s64 	%rd29, %rd3, %rd28;
	st.global.u32 	[%rd29], %r68;
	add.s32 	%r167, %r167, 8;
	setp.ne.s32 	%p4, %r167, %r169;
	@%p4 bra 	$L__BB0_17;
$L__BB0_18:
	setp.eq.s32 	%p5, %r53, 0;
	@%p5 bra 	$L__BB0_26;
	and.b32  	%r58, %r63, 3;
	setp.lt.u32 	%p6, %r53, 4;
	@%p6 bra 	$L__BB0_21;
	mad.lo.s32 	%r76, %r169, %r2, %r1;
	mul.wide.u32 	%rd30, %r76, 4;
	add.s64 	%rd31, %rd3, %rd30;
	mov.b32 	%r77, 0;
	st.global.u32 	[%rd31], %r77;
	add.s32 	%r78, %r76, %r2;
	mul.wide.u32 	%rd32, %r78, 4;
	add.s64 	%rd33, %rd3, %rd32;
	st.global.u32 	[%rd33], %r77;
	add.s32 	%r79, %r78, %r2;
	mul.wide.u32 	%rd34, %r79, 4;
	add.s64 	%rd35, %rd3, %rd34;
	st.global.u32 	[%rd35], %r77;
	add.s32 	%r80, %r79, %r2;
	mul.wide.u32 	%rd36, %r80, 4;
	add.s64 	%rd37, %rd3, %rd36;
	st.global.u32 	[%rd37], %r77;
	add.s32 	%r169, %r169, 4;
$L__BB0_21:
	setp.eq.s32 	%p7, %r58, 0;
	@%p7 bra 	$L__BB0_26;
	setp.eq.s32 	%p8, %r58, 1;
	@%p8 bra 	$L__BB0_24;
	mad.lo.s32 	%r81, %r169, %r2, %r1;
	mul.wide.u32 	%rd38, %r81, 4;
	add.s64 	%rd39, %rd3, %rd38;
	mov.b32 	%r82, 0;
	st.global.u32 	[%rd39], %r82;
	add.s32 	%r83, %r81, %r2;
	mul.wide.u32 	%rd40, %r83, 4;
	add.s64 	%rd41, %rd3, %rd40;
	st.global.u32 	[%rd41], %r82;
	add.s32 	%r169, %r169, 2;
$L__BB0_24:
	and.b32  	%r84, %r63, 1;
	setp.eq.b32 	%p9, %r84, 1;
	not.pred 	%p10, %p9;
	@%p10 bra 	$L__BB0_26;
	mad.lo.s32 	%r85, %r169, %r2, %r1;
	mul.wide.u32 	%rd42, %r85, 4;
	add.s64 	%rd43, %rd3, %rd42;
	mov.b32 	%r86, 0;
	st.global.u32 	[%rd43], %r86;
$L__BB0_26:
	ret;

}


// ===== COMPILED SASS (sm_100) =====

	.target	sm_100

	.elftype	@"ET_EXEC"


//--------------------- .note.nv.tkinfo           --------------------------
	.section	.note.nv.tkinfo,"",@"SHT_NOTE"
	.sectionflags	@"SHF_NOTE_NV_TKINFO"
	.tkinfo
        /*0018*/ 	.word	0x00000002
        /*0030*/ 	.string	""
        /*0030*/ 	.string	"ptxas"
        /*0030*/ 	.string	"Cuda compilation tools, release 13.0, V13.0.88"
        /*0030*/ 	.string	"Build cuda_13.0.r13.0/compiler.36424714_0"
        /*0030*/ 	.string	"-arch sm_100 -m 64 "



//--------------------- .note.nv.cuinfo           --------------------------
	.section	.note.nv.cuinfo,"",@"SHT_NOTE"
	.sectionflags	@"SHF_NOTE_NV_CUINFO"
        /*0018*/ 	.short	0x0002
        /*001a*/ 	.short	0x0064
        /*001c*/ 	.short	0x0082
	.zero		2


//--------------------- .nv.info                  --------------------------
	.section	.nv.info,"",@"SHT_CUDA_INFO"
	.align	4


	//----- nvinfo : EIATTR_REGCOUNT
	.align		4
        /*0000*/ 	.byte	0x04, 0x2f
        /*0002*/ 	.short	(.L_1 - .L_0)
	.align		4
.L_0:
        /*0004*/ 	.word	index@(_Z3mulPiS_S_ii)
        /*0008*/ 	.word	0x00000020


	//----- nvinfo : EIATTR_FRAME_SIZE
	.align		4
.L_1:
        /*000c*/ 	.byte	0x04, 0x11
        /*000e*/ 	.short	(.L_3 - .L_2)
	.align		4
.L_2:
        /*0010*/ 	.word	index@(_Z3mulPiS_S_ii)
        /*0014*/ 	.word	0x00000000


	//----- nvinfo : EIATTR_MIN_STACK_SIZE
	.align		4
.L_3:
        /*0018*/ 	.byte	0x04, 0x12
        /*001a*/ 	.short	(.L_5 - .L_4)
	.align		4
.L_4:
        /*001c*/ 	.word	index@(_Z3mulPiS_S_ii)
        /*0020*/ 	.word	0x00000000
.L_5:


//--------------------- .nv.compat                --------------------------
	.section	.nv.compat,"",@"SHT_CUDA_COMPAT_INFO"
	.align	4
        /*0000*/ 	.byte	0x02, 0x09, 0x00, 0x00, 0x02, 0x02, 0x01, 0x00, 0x02, 0x05, 0x05, 0x00, 0x03, 0x07, 0x01, 0x01
        /*0010*/ 	.byte	0x02, 0x03, 0x00, 0x00, 0x02, 0x06, 0x01, 0x00, 0x04, 0x0b, 0x08, 0x00, 0x09, 0x00, 0x00, 0x00
        /*0020*/ 	.byte	0x00, 0x00, 0x00, 0x00


//--------------------- .nv.info._Z3mulPiS_S_ii   --------------------------
	.section	.nv.info._Z3mulPiS_S_ii,"",@"SHT_CUDA_INFO"
	.sectionflags	@""
	.align	4


	//----- nvinfo : EIATTR_CUDA_API_VERSION
	.align		4
        /*0000*/ 	.byte	0x04, 0x37
        /*0002*/ 	.short	(.L_7 - .L_6)
.L_6:
        /*0004*/ 	.word	0x00000082


	//----- nvinfo : EIATTR_KPARAM_INFO
	.align		4
.L_7:
        /*0008*/ 	.byte	0x04, 0x17
        /*000a*/ 	.short	(.L_9 - .L_8)
.L_8:
        /*000c*/ 	.word	0x00000000
        /*0010*/ 	.short	0x0004
        /*0012*/ 	.short	0x001c
        /*0014*/ 	.byte	0x00, 0xf0, 0x11, 0x00


	//----- nvinfo : EIATTR_KPARAM_INFO
	.align		4
.L_9:
        /*0018*/ 	.byte	0x04, 0x17
        /*001a*/ 	.short	(.L_11 - .L_10)
.L_10:
        /*001c*/ 	.word	0x00000000
        /*0020*/ 	.short	0x0003
        /*0022*/ 	.short	0x0018
        /*0024*/ 	.byte	0x00, 0xf0, 0x11, 0x00


	//----- nvinfo : EIATTR_KPARAM_INFO
	.align		4
.L_11:
        /*0028*/ 	.byte	0x04, 0x17
        /*002a*/ 	.short	(.L_13 - .L_12)
.L_12:
        /*002c*/ 	.word	0x00000000
        /*0030*/ 	.short	0x0002
        /*0032*/ 	.short	0x0010
        /*0034*/ 	.byte	0x00, 0xf5, 0x21, 0x00


	//----- nvinfo : EIATTR_KPARAM_INFO
	.align		4
.L_13:
        /*0038*/ 	.byte	0x04, 0x17
        /*003a*/ 	.short	(.L_15 - .L_14)
.L_14:
        /*003c*/ 	.word	0x00000000
        /*0040*/ 	.short	0x0001
        /*0042*/ 	.short	0x0008
        /*0044*/ 	.byte	0x00, 0xf5, 0x21, 0x00


	//----- nvinfo : EIATTR_KPARAM_INFO
	.align		4
.L_15:
        /*0048*/ 	.byte	0x04, 0x17
        /*004a*/ 	.short	(.L_17 - .L_16)
.L_16:
        /*004c*/ 	.word	0x00000000
        /*0050*/ 	.short	0x0000
        /*0052*/ 	.short	0x0000
        /*0054*/ 	.byte	0x00, 0xf5, 0x21, 0x00


	//----- nvinfo : EIATTR_SPARSE_MMA_MASK
	.align		4
.L_17:
        /*0058*/ 	.byte	0x03, 0x50
        /*005a*/ 	.short	0x0000


	//----- nvinfo : EIATTR_MAXREG_COUNT
	.align		4
        /*005c*/ 	.byte	0x03, 0x1b
        /*005e*/ 	.short	0x00ff


	//----- nvinfo : EIATTR_MERCURY_ISA_VERSION
	.align		4
        /*0060*/ 	.byte	0x03, 0x5f
        /*0062*/ 	.short	0x0101


	//----- nvinfo : EIATTR_VRC_CTA_INIT_COUNT
	.align		4
        /*0064*/ 	.byte	0x02, 0x4a
	.zero		1
	.zero		1


	//----- nvinfo : EIATTR_EXIT_INSTR_OFFSETS
	.align		4
        /*0068*/ 	.byte	0x04, 0x1c
        /*006a*/ 	.short	(.L_19 - .L_18)


	//   ....[0]....
.L_18:
        /*006c*/ 	.word	0x00000030


	//   ....[1]....
        /*0070*/ 	.word	0x00000c50


	//   ....[2]....
        /*0074*/ 	.word	0x00000eb0


	//   ....[3]....
        /*0078*/ 	.word	0x00000fe0


	//   ....[4]....
        /*007c*/ 	.word	0x000010b0


	//   ....[5]....
        /*0080*/ 	.word	0x00001100


	//----- nvinfo : EIATTR_CBANK_PARAM_SIZE
	.align		4
.L_19:
        /*0084*/ 	.byte	0x03, 0x19
        /*0086*/ 	.short	0x0020


	//----- nvinfo : EIATTR_PARAM_CBANK
	.align		4
        /*0088*/ 	.byte	0x04, 0x0a
        /*008a*/ 	.short	(.L_21 - .L_20)
	.align		4
.L_20:
        /*008c*/ 	.word	index@(.nv.constant0._Z3mulPiS_S_ii)
        /*0090*/ 	.short	0x0380
        /*0092*/ 	.short	0x0020


	//----- nvinfo : EIATTR_SW_WAR
	.align		4
.L_21:
        /*0094*/ 	.byte	0x04, 0x36
        /*0096*/ 	.short	(.L_23 - .L_22)
.L_22:
        /*0098*/ 	.word	0x00000008
.L_23:


//--------------------- .nv.callgraph             --------------------------
	.section	.nv.callgraph,"",@"SHT_CUDA_CALLGRAPH"
	.align	4
	.sectionentsize	8
	.align		4
        /*0000*/ 	.word	0x00000000
	.align		4
        /*0004*/ 	.word	0xffffffff
	.align		4
        /*0008*/ 	.word	0x00000000
	.align		4
        /*000c*/ 	.word	0xfffffffe
	.align		4
        /*0010*/ 	.word	0x00000000
	.align		4
        /*0014*/ 	.word	0xfffffffd
	.align		4
        /*0018*/ 	.word	0x00000000
	.align		4
        /*001c*/ 	.word	0xfffffffc


//--------------------- .text._Z3mulPiS_S_ii      --------------------------
	.section	.text._Z3mulPiS_S_ii,"ax",@progbits
	.align	128
        .global         _Z3mulPiS_S_ii
        .type           _Z3mulPiS_S_ii,@function
        .size           _Z3mulPiS_S_ii,(.L_x_11 - _Z3mulPiS_S_ii)
        .other          _Z3mulPiS_S_ii,@"STO_CUDA_ENTRY STV_DEFAULT"
_Z3mulPiS_S_ii:
.text._Z3mulPiS_S_ii:
[----:B------:R-:W-:Y:S08]  /*0000*/  LDC R1, c[0x0][0x37c] ;  /* 0x0000df00ff017b82 */ /* 0x000ff00000000800 */
[----:B------:R-:W0:Y:S02]  /*0010*/  LDC R0, c[0x0][0x398] ;  /* 0x0000e600ff007b82 */ /* 0x000e240000000800 */
[----:B0-----:R-:W-:-:S13]  /*0020*/  ISETP.GE.AND P0, PT, R0, 0x1, PT ;  /* 0x000000010000780c */ /* 0x001fda0003f06270 */
[----:B------:R-:W-:Y:S05]  /*0030*/  @!P0 EXIT ;  /* 0x000000000000894d */ /* 0x000fea0003800000 */
[----:B------:R-:W0:Y:S01]  /*0040*/  LDCU UR14, c[0x0][0x39c] ;  /* 0x00007380ff0e77ac */ /* 0x000e220008000800 */
[----:B------:R-:W1:Y:S01]  /*0050*/  S2R R18, SR_TID.X ;  /* 0x0000000000127919 */ /* 0x000e620000002100 */
[----:B------:R-:W2:Y:S01]  /*0060*/  LDCU UR25, c[0x0][0x360] ;  /* 0x00006c00ff1977ac */ /* 0x000ea20008000800 */
[----:B------:R-:W3:Y:S01]  /*0070*/  LDCU.64 UR22, c[0x0][0x358] ;  /* 0x00006b00ff1677ac */ /* 0x000ee20008000a00 */
[----:B0-----:R-:W-:-:S09]  /*0080*/  UISETP.GE.AND UP0, UPT, UR14, 0x1, UPT ;  /* 0x000000010e00788c */ /* 0x001fd2000bf06270 */
[----:B--23--:R-:W-:Y:S05]  /*0090*/  BRA.U !UP0, `(.L_x_0) ;  /* 0x0000000908f47547 */ /* 0x00cfea000b800000 */
[----:B------:R-:W0:Y:S01]  /*00a0*/  LDC.64 R4, c[0x0][0x388] ;  /* 0x0000e200ff047b82 */ /* 0x000e220000000a00 */
[----:B------:R-:W-:Y:S01]  /*00b0*/  ULOP3.LUT UR24, UR14, 0x7, URZ, 0xc0, !UPT ;  /* 0x000000070e187892 */ /* 0x000fe2000f8ec0ff */
[----:B------:R-:W-:Y:S01]  /*00c0*/  MOV R19, UR25 ;  /* 0x0000001900137c02 */ /* 0x000fe20008000f00 */
[----:B------:R-:W-:Y:S02]  /*00d0*/  ULOP3.LUT UR15, UR14, 0x7ffffff8, URZ, 0xc0, !UPT ;  /* 0x7ffffff80e0f7892 */ /* 0x000fe4000f8ec0ff */
[----:B------:R-:W-:Y:S02]  /*00e0*/  UIADD3 UR4, UPT, UPT, UR24, -0x1, URZ ;  /* 0xffffffff18047890 */ /* 0x000fe4000fffe0ff */
[----:B-1----:R-:W-:Y:S01]  /*00f0*/  IMAD R19, R19, 0x7, R18 ;  /* 0x0000000713137824 */ /* 0x002fe200078e0212 */
[----:B------:R-:W-:Y:S02]  /*0100*/  ULOP3.LUT UR14, UR14, 0x3, URZ, 0xc0, !UPT ;  /* 0x000000030e0e7892 */ /* 0x000fe4000f8ec0ff */
[----:B------:R-:W-:-:S02]  /*0110*/  UISETP.GE.U32.AND UP0, UPT, UR4, 0x3, UPT ;  /* 0x000000030400788c */ /* 0x000fc4000bf06070 */
[----:B------:R-:W-:Y:S01]  /*0120*/  UIADD3 UR20, UPT, UPT, -UR15, URZ, URZ ;  /* 0x000000ff0f147290 */ /* 0x000fe2000fffe1ff */
[----:B------:R-:W-:Y:S01]  /*0130*/  UMOV UR4, URZ ;  /* 0x000000ff00047c82 */ /* 0x000fe20008000000 */
[----:B0-----:R-:W-:-:S10]  /*0140*/  IMAD.WIDE.U32 R4, R18, 0x4, R4 ;  /* 0x0000000412047825 */ /* 0x001fd400078e0004 */
.L_x_5:
[----:B0-----:R-:W0:Y:S01]  /*0150*/  LDCU UR13, c[0x0][0x39c] ;  /* 0x00007380ff0d77ac */ /* 0x001e220008000800 */
[----:B------:R-:W-:Y:S01]  /*0160*/  HFMA2 R0, -RZ, RZ, 0, 0 ;  /* 0x00000000ff007431 */ /* 0x000fe200000001ff */
[----:B------:R-:W-:Y:S01]  /*0170*/  UMOV UR5, URZ ;  /* 0x000000ff00057c82 */ /* 0x000fe20008000000 */
[----:B0-----:R-:W-:Y:S02]  /*0180*/  UISETP.GE.U32.AND UP1, UPT, UR13, 0x8, UPT ;  /* 0x000000080d00788c */ /* 0x001fe4000bf26070 */
[----:B------:R-:W-:-:S07]  /*0190*/  UIMAD UR21, UR4, UR13, URZ ;  /* 0x0000000d041572a4 */ /* 0x000fce000f8e02ff */
[----:B------:R-:W-:Y:S05]  /*01a0*/  BRA.U !UP1, `(.L_x_1) ;  /* 0x0000000509307547 */ /* 0x000fea000b800000 */
[----:B------:R-:W0:Y:S01]  /*01b0*/  LDCU.64 UR6, c[0x0][0x380] ;  /* 0x00007000ff0677ac */ /* 0x000e220008000a00 */
[----:B------:R-:W-:Y:S01]  /*01c0*/  MOV R21, UR25 ;  /* 0x0000001900157c02 */ /* 0x000fe20008000f00 */
[----:B------:R-:W-:Y:S01]  /*01d0*/  IMAD.U32 R27, RZ, RZ, UR25 ;  /* 0x00000019ff1b7e24 */ /* 0x000fe2000f8e00ff */
[----:B------:R-:W-:Y:S01]  /*01e0*/  MOV R25, UR25 ;  /* 0x0000001900197c02 */ /* 0x000fe20008000f00 */
[----:B------:R-:W-:Y:S01]  /*01f0*/  IMAD.MOV.U32 R0, RZ, RZ, RZ ;  /* 0x000000ffff007224 */ /* 0x000fe200078e00ff */
[----:B------:R-:W-:Y:S01]  /*0200*/  MOV R23, UR25 ;  /* 0x0000001900177c02 */ /* 0x000fe20008000f00 */
[--C-:B------:R-:W-:Y:S01]  /*0210*/  IMAD R21, R21, 0x2, R18.reuse ;  /* 0x0000000215157824 */ /* 0x100fe200078e0212 */
[----:B------:R-:W-:Y:S01]  /*0220*/  MOV R7, UR25 ;  /* 0x0000001900077c02 */ /* 0x000fe20008000f00 */
[--C-:B------:R-:W-:Y:S01]  /*0230*/  IMAD R25, R25, 0x3, R18.reuse ;  /* 0x0000000319197824 */ /* 0x100fe200078e0212 */
[----:B------:R-:W-:Y:S01]  /*0240*/  IADD3 R29, PT, PT, R18, UR25, RZ ;  /* 0x00000019121d7c10 */ /* 0x000fe2000fffe0ff */
[--C-:B------:R-:W-:Y:S01]  /*0250*/  IMAD R23, R23, 0x5, R18.reuse ;  /* 0x0000000517177824 */ /* 0x100fe200078e0212 */
[----:B------:R-:W-:Y:S01]  /*0260*/  MOV R22, R19 ;  /* 0x0000001300167202 */ /* 0x000fe20000000f00 */
[----:B------:R-:W-:Y:S01]  /*0270*/  IMAD R20, R7, 0x6, R18 ;  /* 0x0000000607147824 */ /* 0x000fe200078e0212 */
[----:B------:R-:W-:-:S02]  /*0280*/  MOV R2, R4 ;  /* 0x0000000400027202 */ /* 0x000fc40000000f00 */
[----:B------:R-:W-:Y:S02]  /*0290*/  MOV R3, R5 ;  /* 0x0000000500037202 */ /* 0x000fe40000000f00 */
[----:B------:R-:W-:Y:S01]  /*02a0*/  LEA R27, R27, R18, 0x2 ;  /* 0x000000121b1b7211 */ /* 0x000fe200078e10ff */
[----:B0-----:R-:W-:-:S04]  /*02b0*/  UIMAD.WIDE.U32 UR6, UR21, 0x4, UR6 ;  /* 0x00000004150678a5 */ /* 0x001fc8000f8e0006 */
[----:B------:R-:W-:-:S04]  /*02c0*/  UIADD3 UR5, UP1, UPT, UR6, 0x10, URZ ;  /* 0x0000001006057890 */ /* 0x000fc8000ff3e0ff */
[----:B------:R-:W-:Y:S02]  /*02d0*/  UIADD3.X UR6, UPT, UPT, URZ, UR7, URZ, UP1, !UPT ;  /* 0x00000007ff067290 */ /* 0x000fe40008ffe4ff */
[----:B------:R-:W-:Y:S01]  /*02e0*/  MOV R10, UR5 ;  /* 0x00000005000a7c02 */ /* 0x000fe20008000f00 */
[----:B------:R-:W-:-:S03]  /*02f0*/  UMOV UR5, UR20 ;  /* 0x0000001400057c82 */ /* 0x000fc60008000000 */
[----:B------:R-:W-:-:S07]  /*0300*/  MOV R13, UR6 ;  /* 0x00000006000d7c02 */ /* 0x000fce0008000f00 */
.L_x_2:
[----:B------:R-:W0:Y:S01]  /*0310*/  LDC.64 R6, c[0x0][0x388] ;  /* 0x0000e200ff067b82 */ /* 0x000e220000000a00 */
[----:B------:R-:W-:Y:S01]  /*0320*/  MOV R8, R10 ;  /* 0x0000000a00087202 */ /* 0x000fe20000000f00 */
[----:B------:R-:W-:Y:S01]  /*0330*/  IMAD.MOV.U32 R9, RZ, RZ, R13 ;  /* 0x000000ffff097224 */ /* 0x000fe200078e000d */
[----:B------:R-:W2:Y:S04]  /*0340*/  LDG.E R10, desc[UR22][R2.64] ;  /* 0x00000016020a7981 */ /* 0x000ea8000c1e1900 */
[----:B------:R-:W2:Y:S04]  /*0350*/  LDG.E R11, desc[UR22][R8.64+-0x10] ;  /* 0xfffff016080b7981 */ /* 0x000ea8000c1e1900 */
[----:B------:R-:W3:Y:S04]  /*0360*/  LDG.E R13, desc[UR22][R8.64+-0xc] ;  /* 0xfffff416080d7981 */ /* 0x000ee8000c1e1900 */
[----:B------:R-:W4:Y:S04]  /*0370*/  LDG.E R26, desc[UR22][R8.64+-0x8] ;  /* 0xfffff816081a7981 */ /* 0x000f28000c1e1900 */
[----:B------:R-:W5:Y:S04]  /*0380*/  LDG.E R24, desc[UR22][R8.64+-0x4] ;  /* 0xfffffc1608187981 */ /* 0x000f68000c1e1900 */
[----:B------:R-:W5:Y:S01]  /*0390*/  LDG.E R28, desc[UR22][R8.64+0x4] ;  /* 0x00000416081c7981 */ /* 0x000f62000c1e1900 */
[----:B0-----:R-:W-:-:S04]  /*03a0*/  IMAD.WIDE.U32 R14, R29, 0x4, R6 ;  /* 0x000000041d0e7825 */ /* 0x001fc800078e0006 */
[----:B------:R-:W-:Y:S02]  /*03b0*/  IMAD.WIDE.U32 R16, R21, 0x4, R6 ;  /* 0x0000000415107825 */ /* 0x000fe400078e0006 */
[----:B------:R-:W3:Y:S04]  /*03c0*/  LDG.E R14, desc[UR22][R14.64] ;  /* 0x000000160e0e7981 */ /* 0x000ee8000c1e1900 */
[----:B------:R3:W4:Y:S01]  /*03d0*/  LDG.E R16, desc[UR22][R16.64] ;  /* 0x0000001610107981 */ /* 0x000722000c1e1900 */
[----:B--2---:R-:W-:Y:S02]  /*03e0*/  IMAD R0, R11, R10, R0 ;  /* 0x0000000a0b007224 */ /* 0x004fe400078e0200 */
[----:B------:R-:W-:-:S06]  /*03f0*/  IMAD.WIDE.U32 R10, R25, 0x4, R6 ;  /* 0x00000004190a7825 */ /* 0x000fcc00078e0006 */
[----:B------:R-:W5:Y:S04]  /*0400*/  LDG.E R10, desc[UR22][R10.64] ;  /* 0x000000160a0a7981 */ /* 0x000f68000c1e1900 */
[----:B------:R-:W2:Y:S01]  /*0410*/  LDG.E R11, desc[UR22][R8.64+0x8] ;  /* 0x00000816080b7981 */ /* 0x000ea2000c1e1900 */
[----:B---3--:R-:W-:Y:S02]  /*0420*/  IMAD R17, R13, R14, R0 ;  /* 0x0000000e0d117224 */ /* 0x008fe400078e0200 */
[--C-:B------:R-:W-:Y:S01]  /*0430*/  IMAD.WIDE.U32 R12, R27, 0x4, R6.reuse ;  /* 0x000000041b0c7825 */ /* 0x100fe200078e0006 */
[----:B------:R-:W3:Y:S03]  /*0440*/  LDG.E R0, desc[UR22][R8.64] ;  /* 0x0000001608007981 */ /* 0x000ee6000c1e1900 */
[----:B------:R-:W-:-:S02]  /*0450*/  IMAD.WIDE.U32 R14, R23, 0x4, R6 ;  /* 0x00000004170e7825 */ /* 0x000fc400078e0006 */
[----:B------:R-:W3:Y:S02]  /*0460*/  LDG.E R13, desc[UR22][R12.64] ;  /* 0x000000160c0d7981 */ /* 0x000ee4000c1e1900 */
[----:B----4-:R-:W-:Y:S02]  /*0470*/  IMAD R26, R26, R16, R17 ;  /* 0x000000101a1a7224 */ /* 0x010fe400078e0211 */
[--C-:B------:R-:W-:Y:S01]  /*0480*/  IMAD.WIDE.U32 R16, R20, 0x4, R6.reuse ;  /* 0x0000000414107825 */ /* 0x100fe200078e0006 */
[----:B------:R-:W4:Y:S03]  /*0490*/  LDG.E R14, desc[UR22][R14.64] ;  /* 0x000000160e0e7981 */ /* 0x000f26000c1e1900 */
[----:B------:R-:W-:Y:S02]  /*04a0*/  IMAD.WIDE.U32 R6, R22, 0x4, R6 ;  /* 0x0000000416067825 */ /* 0x000fe400078e0006 */
[----:B------:R-:W2:Y:S04]  /*04b0*/  LDG.E R16, desc[UR22][R16.64] ;  /* 0x0000001610107981 */ /* 0x000ea8000c1e1900 */
[----:B------:R0:W2:Y:S04]  /*04c0*/  LDG.E R7, desc[UR22][R6.64] ;  /* 0x0000001606077981 */ /* 0x0000a8000c1e1900 */
[----:B------:R1:W2:Y:S01]  /*04d0*/  LDG.E R12, desc[UR22][R8.64+0xc] ;  /* 0x00000c16080c7981 */ /* 0x0002a2000c1e1900 */
[----:B------:R-:W-:-:S04]  /*04e0*/  UIADD3 UR5, UPT, UPT, UR5, 0x8, URZ ;  /* 0x0000000805057890 */ /* 0x000fc8000fffe0ff */
[----:B------:R-:W-:Y:S01]  /*04f0*/  UISETP.NE.AND UP1, UPT, UR5, URZ, UPT ;  /* 0x000000ff0500728c */ /* 0x000fe2000bf25270 */
[----:B0-----:R-:W-:-:S04]  /*0500*/  MOV R6, UR25 ;  /* 0x0000001900067c02 */ /* 0x001fc80008000f00 */
[C---:B------:R-:W-:Y:S02]  /*0510*/  LEA R25, R6.reuse, R25, 0x3 ;  /* 0x0000001906197211 */ /* 0x040fe400078e18ff */
[----:B------:R-:W-:Y:S01]  /*0520*/  LEA R23, R6, R23, 0x3 ;  /* 0x0000001706177211 */ /* 0x000fe200078e18ff */
[----:B-----5:R-:W-:Y:S01]  /*0530*/  IMAD R10, R24, R10, R26 ;  /* 0x0000000a180a7224 */ /* 0x020fe200078e021a */
[----:B------:R-:W-:-:S04]  /*0540*/  MOV R24, UR25 ;  /* 0x0000001900187c02 */ /* 0x000fc80008000f00 */
[C---:B------:R-:W-:Y:S01]  /*0550*/  LEA R21, R24.reuse, R21, 0x3 ;  /* 0x0000001518157211 */ /* 0x040fe200078e18ff */
[----:B------:R-:W-:-:S04]  /*0560*/  IMAD.WIDE.U32 R2, R24, 0x20, R2 ;  /* 0x0000002018027825 */ /* 0x000fc800078e0002 */
[----:B---3--:R-:W-:Y:S01]  /*0570*/  IMAD R0, R0, R13, R10 ;  /* 0x0000000d00007224 */ /* 0x008fe200078e020a */
[----:B------:R-:W-:-:S03]  /*0580*/  IADD3 R10, P0, PT, R8, 0x20, RZ ;  /* 0x00000020080a7810 */ /* 0x000fc60007f1e0ff */
[----:B----4-:R-:W-:Y:S01]  /*0590*/  IMAD R0, R28, R14, R0 ;  /* 0x0000000e1c007224 */ /* 0x010fe200078e0200 */
[----:B------:R-:W-:Y:S01]  /*05a0*/  IADD3.X R13, PT, PT, RZ, R9, RZ, P0, !PT ;  /* 0x00000009ff0d7210 */ /* 0x000fe200007fe4ff */
[----:B-1----:R-:W-:Y:S01]  /*05b0*/  IMAD.U32 R8, RZ, RZ, UR25 ;  /* 0x00000019ff087e24 */ /* 0x002fe2000f8e00ff */
[----:B------:R-:W-:Y:S01]  /*05c0*/  MOV R14, UR25 ;  /* 0x00000019000e7c02 */ /* 0x000fe20008000f00 */
[----:B------:R-:W-:Y:S02]  /*05d0*/  IMAD.U32 R9, RZ, RZ, UR25 ;  /* 0x00000019ff097e24 */ /* 0x000fe4000f8e00ff */
[----:B--2---:R-:W-:Y:S01]  /*05e0*/  IMAD R0, R11, R16, R0 ;  /* 0x000000100b007224 */ /* 0x004fe200078e0200 */
[----:B------:R-:W-:Y:S02]  /*05f0*/  MOV R11, UR25 ;  /* 0x00000019000b7c02 */ /* 0x000fe40008000f00 */
[----:B------:R-:W-:Y:S02]  /*0600*/  LEA R29, R14, R29, 0x3 ;  /* 0x0000001d0e1d7211 */ /* 0x000fe400078e18ff */
[----:B------:R-:W-:-:S02]  /*0610*/  LEA R27, R8, R27, 0x3 ;  /* 0x0000001b081b7211 */ /* 0x000fc400078e18ff */
[----:B------:R-:W-:Y:S01]  /*0620*/  LEA R20, R9, R20, 0x3 ;  /* 0x0000001409147211 */ /* 0x000fe200078e18ff */
[----:B------:R-:W-:Y:S01]  /*0630*/  IMAD R0, R12, R7, R0 ;  /* 0x000000070c007224 */ /* 0x000fe200078e0200 */
[----:B------:R-:W-:Y:S01]  /*0640*/  LEA R22, R11, R22, 0x3 ;  /* 0x000000160b167211 */ /* 0x000fe200078e18ff */
[----:B------:R-:W-:Y:S06]  /*0650*/  BRA.U UP1, `(.L_x_2) ;  /* 0xfffffffd012c7547 */ /* 0x000fec000b83ffff */
[----:B------:R-:W-:-:S05]  /*0660*/  UMOV UR5, UR15 ;  /* 0x0000000f00057c82 */ /* 0x000fca0008000000 */
.L_x_1:
[----:B------:R-:W-:-:S09]  /*0670*/  UISETP.NE.AND UP1, UPT, UR24, URZ, UPT ;  /* 0x000000ff1800728c */ /* 0x000fd2000bf25270 */
[----:B------:R-:W-:Y:S05]  /*0680*/  BRA.U !UP1, `(.L_x_3) ;  /* 0x00000005094c7547 */ /* 0x000fea000b800000 */
[----:B------:R-:W-:Y:S01]  /*0690*/  UISETP.NE.AND UP1, UPT, UR14, URZ, UPT ;  /* 0x000000ff0e00728c */ /* 0x000fe2000bf25270 */
[----:B------:R-:W-:Y:S10]  /*06a0*/  BRA.U !UP0, `(.L_x_4) ;  /* 0x0000000108987547 */ /* 0x000ff4000b800000 */
[----:B------:R-:W0:Y:S01]  /*06b0*/  LDCU.128 UR8, c[0x0][0x380] ;  /* 0x00007000ff0877ac */ /* 0x000e220008000c00 */
[----:B------:R-:W-:Y:S02]  /*06c0*/  HFMA2 R7, -RZ, RZ, 0, 2.384185791015625e-07 ;  /* 0x00000004ff077431 */ /* 0x000fe400000001ff */
[----:B------:R-:W-:Y:S01]  /*06d0*/  IMAD.U32 R3, RZ, RZ, UR5 ;  /* 0x00000005ff037e24 */ /* 0x000fe2000f8e00ff */
[----:B------:R-:W-:Y:S01]  /*06e0*/  MOV R9, 0x4 ;  /* 0x0000000400097802 */ /* 0x000fe20000000f00 */
[----:B------:R-:W1:Y:S02]  /*06f0*/  LDCU.64 UR16, c[0x0][0x380] ;  /* 0x00007000ff1077ac */ /* 0x000e640008000a00 */
[----:B------:R-:W-:Y:S01]  /*0700*/  IMAD R2, R3, UR25, R18 ;  /* 0x0000001903027c24 */ /* 0x000fe2000f8e0212 */
[----:B------:R-:W-:Y:S02]  /*0710*/  UIADD3 UR6, UPT, UPT, UR21, UR5, URZ ;  /* 0x0000000515067290 */ /* 0x000fe4000fffe0ff */
[----:B------:R-:W-:Y:S01]  /*0720*/  UIADD3 UR12, UP2, UPT, UR21, UR5, URZ ;  /* 0x00000005150c7290 */ /* 0x000fe2000ff5e0ff */
[----:B------:R-:W-:Y:S01]  /*0730*/  HFMA2 R10, -RZ, RZ, 0, 2.384185791015625e-07 ;  /* 0x00000004ff0a7431 */ /* 0x000fe200000001ff */
[----:B0-----:R-:W-:Y:S01]  /*0740*/  UIMAD.WIDE.U32 UR6, UR6, 0x4, UR8 ;  /* 0x00000004060678a5 */ /* 0x001fe2000f8e0008 */
[----:B------:R-:W-:Y:S01]  /*0750*/  IMAD.WIDE.U32 R6, R2, R7, UR10 ;  /* 0x0000000a02067e25 */ /* 0x000fe2000f8e0007 */
[----:B------:R-:W-:-:S02]  /*0760*/  UIADD3.X UR8, UPT, UPT, URZ, URZ, URZ, UP2, !UPT ;  /* 0x000000ffff087290 */ /* 0x000fc400097fe4ff */
[----:B-1----:R-:W-:Y:S01]  /*0770*/  ULEA UR9, UP2, UR12, UR16, 0x2 ;  /* 0x000000100c097291 */ /* 0x002fe2000f8410ff */
[----:B------:R-:W-:Y:S01]  /*0780*/  VIADD R2, R2, UR25 ;  /* 0x0000001902027c36 */ /* 0x000fe20008000000 */
[----:B------:R-:W-:Y:S01]  /*0790*/  MOV R13, UR7 ;  /* 0x00000007000d7c02 */ /* 0x000fe20008000f00 */
[----:B------:R0:W2:Y:S01]  /*07a0*/  LDG.E R14, desc[UR22][R6.64] ;  /* 0x00000016060e7981 */ /* 0x0000a2000c1e1900 */
[----:B------:R-:W-:Y:S01]  /*07b0*/  ULEA.HI.X UR8, UR12, UR17, UR8, 0x2, UP2 ;  /* 0x000000110c087291 */ /* 0x000fe200090f1408 */
[----:B------:R-:W-:Y:S01]  /*07c0*/  MOV R12, UR6 ;  /* 0x00000006000c7c02 */ /* 0x000fe20008000f00 */
[C---:B------:R-:W-:Y:S01]  /*07d0*/  IMAD.WIDE.U32 R8, R2.reuse, R9, UR10 ;  /* 0x0000000a02087e25 */ /* 0x040fe2000f8e0009 */
[----:B------:R-:W-:Y:S02]  /*07e0*/  IADD3 R15, PT, PT, R2, UR25, RZ ;  /* 0x00000019020f7c10 */ /* 0x000fe4000fffe0ff */
[----:B------:R-:W-:Y:S01]  /*07f0*/  MOV R2, UR9 ;  /* 0x0000000900027c02 */ /* 0x000fe20008000f00 */
[----:B------:R-:W2:Y:S01]  /*0800*/  LDG.E R13, desc[UR22][R12.64] ;  /* 0x000000160c0d7981 */ /* 0x000ea2000c1e1900 */
[----:B------:R-:W-:Y:S01]  /*0810*/  MOV R3, UR8 ;  /* 0x0000000800037c02 */ /* 0x000fe20008000f00 */
[----:B------:R-:W-:Y:S01]  /*0820*/  IMAD.MOV.U32 R17, RZ, RZ, 0x4 ;  /* 0x00000004ff117424 */ /* 0x000fe200078e00ff */
[C---:B0-----:R-:W-:Y:S01]  /*0830*/  IADD3 R6, PT, PT, R15.reuse, UR25, RZ ;  /* 0x000000190f067c10 */ /* 0x041fe2000fffe0ff */
[----:B------:R-:W-:Y:S01]  /*0840*/  IMAD.WIDE.U32 R10, R15, R10, UR10 ;  /* 0x0000000a0f0a7e25 */ /* 0x000fe2000f8e000a */
[----:B------:R-:W3:Y:S04]  /*0850*/  LDG.E R8, desc[UR22][R8.64] ;  /* 0x0000001608087981 */ /* 0x000ee8000c1e1900 */
[----:B------:R-:W3:Y:S01]  /*0860*/  LDG.E R16, desc[UR22][R2.64+0x4] ;  /* 0x0000041602107981 */ /* 0x000ee2000c1e1900 */
[----:B------:R-:W-:-:S03]  /*0870*/  IMAD.WIDE.U32 R6, R6, R17, UR10 ;  /* 0x0000000a06067e25 */ /* 0x000fc6000f8e0011 */
[----:B------:R-:W4:Y:S04]  /*0880*/  LDG.E R10, desc[UR22][R10.64] ;  /* 0x000000160a0a7981 */ /* 0x000f28000c1e1900 */
[----:B------:R-:W4:Y:S04]  /*0890*/  LDG.E R15, desc[UR22][R2.64+0x8] ;  /* 0x00000816020f7981 */ /* 0x000f28000c1e1900 */
[----:B------:R-:W5:Y:S04]  /*08a0*/  LDG.E R17, desc[UR22][R2.64+0xc] ;  /* 0x00000c1602117981 */ /* 0x000f68000c1e1900 */
[----:B------:R-:W5:Y:S01]  /*08b0*/  LDG.E R6, desc[UR22][R6.64] ;  /* 0x0000001606067981 */ /* 0x000f62000c1e1900 */
[----:B------:R-:W-:Y:S01]  /*08c0*/  UIADD3 UR5, UPT, UPT, UR5, 0x4, URZ ;  /* 0x0000000405057890 */ /* 0x000fe2000fffe0ff */
[----:B--2---:R-:W-:-:S04]  /*08d0*/  IMAD R13, R13, R14, R0 ;  /* 0x0000000e0d0d7224 */ /* 0x004fc800078e0200 */
[----:B---3--:R-:W-:-:S04]  /*08e0*/  IMAD R8, R16, R8, R13 ;  /* 0x0000000810087224 */ /* 0x008fc800078e020d */
[----:B----4-:R-:W-:-:S04]  /*08f0*/  IMAD R8, R15, R10, R8 ;  /* 0x0000000a0f087224 */ /* 0x010fc800078e0208 */
[----:B-----5:R-:W-:-:S07]  /*0900*/  IMAD R0, R17, R6, R8 ;  /* 0x0000000611007224 */ /* 0x020fce00078e0208 */
.L_x_4:
[----:B------:R-:W-:Y:S05]  /*0910*/  BRA.U !UP1, `(.L_x_3) ;  /* 0x0000000109a87547 */ /* 0x000fea000b800000 */
[----:B------:R-:W-:Y:S01]  /*0920*/  UISETP.NE.AND UP2, UPT, UR14, 0x1, UPT ;  /* 0x000000010e00788c */ /* 0x000fe2000bf45270 */
[----:B------:R-:W-:Y:S01]  /*0930*/  MOV R3, UR5 ;  /* 0x0000000500037c02 */ /* 0x000fe20008000f00 */
[----:B------:R-:W-:Y:S01]  /*0940*/  ULOP3.LUT UP1, URZ, UR13, 0x1, URZ, 0xc0, !UPT ;  /* 0x000000010dff7892 */ /* 0x000fe2000f82c0ff */
[----:B------:R-:W-:-:S03]  /*0950*/  MOV R7, 0x4 ;  /* 0x0000000400077802 */ /* 0x000fc60000000f00 */
[----:B------:R-:W-:Y:S02]  /*0960*/  PLOP3.LUT P0, PT, PT, PT, UP2, 0x80, 0x8 ;  /* 0x000000000008781c */ /* 0x000fe40003f0f028 */
[----:B------:R-:W-:-:S03]  /*0970*/  PLOP3.LUT P1, PT, PT, PT, UP1, 0x80, 0x8 ;  /* 0x000000000008781c */ /* 0x000fc60003f2f018 */
[----:B------:R-:W0:Y:S01]  /*0980*/  @UP2 LDCU.128 UR8, c[0x0][0x380] ;  /* 0x00007000ff0827ac */ /* 0x000e220008000c00 */
[----:B------:R-:W1:Y:S01]  /*0990*/  @UP2 LDCU.64 UR12, c[0x0][0x380] ;  /* 0x00007000ff0c27ac */ /* 0x000e620008000a00 */
[----:B------:R-:W2:Y:S06]  /*09a0*/  @UP1 LDCU.128 UR16, c[0x0][0x380] ;  /* 0x00007000ff1017ac */ /* 0x000eac0008000c00 */
[----:B------:R-:W-:Y:S01]  /*09b0*/  @P0 IMAD R6, R3, UR25, R18 ;  /* 0x0000001903060c24 */ /* 0x000fe2000f8e0212 */
[----:B------:R-:W-:Y:S02]  /*09c0*/  @UP2 UIADD3 UR6, UPT, UPT, UR21, UR5, URZ ;  /* 0x0000000515062290 */ /* 0x000fe4000fffe0ff */
[----:B------:R-:W-:-:S02]  /*09d0*/  @UP2 UIADD3 UR7, UP3, UPT, UR21, UR5, URZ ;  /* 0x0000000515072290 */ /* 0x000fc4000ff7e0ff */
[----:B------:R-:W-:Y:S02]  /*09e0*/  @UP2 UIADD3 UR5, UPT, UPT, UR5, 0x2, URZ ;  /* 0x0000000205052890 */ /* 0x000fe4000fffe0ff */
[----:B0-----:R-:W-:Y:S01]  /*09f0*/  @UP2 UIMAD.WIDE.U32 UR8, UR6, 0x4, UR8 ;  /* 0x00000004060828a5 */ /* 0x001fe2000f8e0008 */
[CC--:B------:R-:W-:Y:S01]  /*0a00*/  @P0 IMAD.WIDE.U32 R2, R6.reuse, R7.reuse, UR10 ;  /* 0x0000000a06020e25 */ /* 0x0c0fe2000f8e0007 */
[----:B------:R-:W-:Y:S01]  /*0a10*/  @UP2 UIADD3.X UR6, UPT, UPT, URZ, URZ, URZ, UP3, !UPT ;  /* 0x000000ffff062290 */ /* 0x000fe20009ffe4ff */
[----:B------:R-:W-:Y:S01]  /*0a20*/  @P0 IADD3 R6, PT, PT, R6, UR25, RZ ;  /* 0x0000001906060c10 */ /* 0x000fe2000fffe0ff */
[----:B-1----:R-:W-:Y:S01]  /*0a30*/  @UP2 ULEA UR12, UP3, UR7, UR12, 0x2 ;  /* 0x0000000c070c2291 */ /* 0x002fe2000f8610ff */
[----:B------:R-:W-:Y:S01]  /*0a40*/  IMAD.U32 R15, RZ, RZ, UR25 ;  /* 0x00000019ff0f7e24 */ /* 0x000fe2000f8e00ff */
[----:B------:R-:W-:Y:S01]  /*0a50*/  MOV R9, UR9 ;  /* 0x0000000900097c02 */ /* 0x000fe20008000f00 */
[----:B------:R0:W3:Y:S01]  /*0a60*/  @P0 LDG.E R14, desc[UR22][R2.64] ;  /* 0x00000016020e0981 */ /* 0x0000e2000c1e1900 */
[----:B------:R-:W-:Y:S01]  /*0a70*/  @UP2 ULEA.HI.X UR13, UR7, UR13, UR6, 0x2, UP3 ;  /* 0x0000000d070d2291 */ /* 0x000fe200098f1406 */
[----:B------:R-:W-:Y:S01]  /*0a80*/  MOV R8, UR8 ;  /* 0x0000000800087c02 */ /* 0x000fe20008000f00 */
[----:B------:R-:W-:Y:S01]  /*0a90*/  @UP1 UIADD3 UR6, UPT, UPT, UR21, UR5, URZ ;  /* 0x0000000515061290 */ /* 0x000fe2000fffe0ff */
[----:B--2---:R-:W-:Y:S01]  /*0aa0*/  MOV R12, UR18 ;  /* 0x00000012000c7c02 */ /* 0x004fe20008000f00 */
[----:B------:R-:W-:Y:S01]  /*0ab0*/  @P1 IMAD R15, R15, UR5, R18 ;  /* 0x000000050f0f1c24 */ /* 0x000fe2000f8e0212 */
[----:B------:R-:W-:Y:S01]  /*0ac0*/  MOV R13, UR19 ;  /* 0x00000013000d7c02 */ /* 0x000fe20008000f00 */
[----:B------:R-:W-:Y:S01]  /*0ad0*/  @UP1 UIMAD.WIDE.U32 UR6, UR6, 0x4, UR16 ;  /* 0x00000004060618a5 */ /* 0x000fe2000f8e0010 */
[----:B------:R-:W-:Y:S01]  /*0ae0*/  @P0 IMAD.WIDE.U32 R6, R6, R7, UR10 ;  /* 0x0000000a06060e25 */ /* 0x000fe2000f8e0007 */
[----:B------:R-:W-:Y:S01]  /*0af0*/  MOV R11, UR13 ;  /* 0x0000000d000b7c02 */ /* 0x000fe20008000f00 */
[----:B------:R-:W3:Y:S02]  /*0b00*/  @P0 LDG.E R9, desc[UR22][R8.64] ;  /* 0x0000001608090981 */ /* 0x000ee4000c1e1900 */
[----:B------:R-:W-:-:S02]  /*0b10*/  IMAD.U32 R10, RZ, RZ, UR12 ;  /* 0x0000000cff0a7e24 */ /* 0x000fc4000f8e00ff */
[----:B0-----:R-:W-:Y:S01]  /*0b20*/  @P1 IMAD.WIDE.U32 R2, R15, 0x4, R12 ;  /* 0x000000040f021825 */ /* 0x001fe200078e000c */
[----:B------:R-:W-:Y:S01]  /*0b30*/  MOV R13, UR7 ;  /* 0x00000007000d7c02 */ /* 0x000fe20008000f00 */
[----:B------:R-:W2:Y:S01]  /*0b40*/  @P0 LDG.E R6, desc[UR22][R6.64] ;  /* 0x0000001606060981 */ /* 0x000ea2000c1e1900 */
[----:B------:R-:W-:-:S03]  /*0b50*/  MOV R12, UR6 ;  /* 0x00000006000c7c02 */ /* 0x000fc60008000f00 */
[----:B------:R-:W2:Y:S04]  /*0b60*/  @P0 LDG.E R11, desc[UR22][R10.64+0x4] ;  /* 0x000004160a0b0981 */ /* 0x000ea8000c1e1900 */
[----:B------:R-:W4:Y:S04]  /*0b70*/  @P1 LDG.E R2, desc[UR22][R2.64] ;  /* 0x0000001602021981 */ /* 0x000f28000c1e1900 */
[----:B------:R-:W4:Y:S01]  /*0b80*/  @P1 LDG.E R13, desc[UR22][R12.64] ;  /* 0x000000160c0d1981 */ /* 0x000f22000c1e1900 */
[----:B---3--:R-:W-:-:S04]  /*0b90*/  @P0 IMAD R14, R9, R14, R0 ;  /* 0x0000000e090e0224 */ /* 0x008fc800078e0200 */
[----:B--2---:R-:W-:-:S04]  /*0ba0*/  @P0 IMAD R0, R11, R6, R14 ;  /* 0x000000060b000224 */ /* 0x004fc800078e020e */
[----:B----4-:R-:W-:-:S07]  /*0bb0*/  @P1 IMAD R0, R13, R2, R0 ;  /* 0x000000020d001224 */ /* 0x010fce00078e0200 */
.L_x_3:
[----:B------:R-:W0:Y:S01]  /*0bc0*/  LDCU UR5, c[0x0][0x398] ;  /* 0x00007300ff0577ac */ /* 0x000e220008000800 */
[----:B------:R-:W1:Y:S01]  /*0bd0*/  LDC.64 R2, c[0x0][0x390] ;  /* 0x0000e400ff027b82 */ /* 0x000e620000000a00 */
[----:B------:R-:W-:-:S05]  /*0be0*/  MOV R7, UR25 ;  /* 0x0000001900077c02 */ /* 0x000fca0008000f00 */
[----:B------:R-:W-:Y:S01]  /*0bf0*/  IMAD R7, R7, UR4, R18 ;  /* 0x0000000407077c24 */ /* 0x000fe2000f8e0212 */
[----:B------:R-:W-:-:S04]  /*0c00*/  UIADD3 UR4, UPT, UPT, UR4, 0x1, URZ ;  /* 0x0000000104047890 */ /* 0x000fc8000fffe0ff */
[----:B0-----:R-:W-:-:S06]  /*0c10*/  UISETP.NE.AND UP1, UPT, UR4, UR5, UPT ;  /* 0x000000050400728c */ /* 0x001fcc000bf25270 */
[----:B------:R-:W-:Y:S01]  /*0c20*/  PLOP3.LUT P0, PT, PT, PT, UP1, 0x80, 0x8 ;  /* 0x000000000008781c */ /* 0x000fe20003f0f018 */
[----:B-1----:R-:W-:-:S05]  /*0c30*/  IMAD.WIDE.U32 R2, R7, 0x4, R2 ;  /* 0x0000000407027825 */ /* 0x002fca00078e0002 */
[----:B------:R0:W-:Y:S07]  /*0c40*/  STG.E desc[UR22][R2.64], R0 ;  /* 0x0000000002007986 */ /* 0x0001ee000c101916 */
[----:B------:R-:W-:Y:S05]  /*0c50*/  @!P0 EXIT ;  /* 0x000000000000894d */ /* 0x000fea0003800000 */
[----:B------:R-:W-:Y:S05]  /*0c60*/  BRA `(.L_x_5) ;  /* 0xfffffff400387947 */ /* 0x000fea000383ffff */
.L_x_0:
[C---:B------:R-:W-:Y:S01]  /*0c70*/  ISETP.GE.U32.AND P1, PT, R0.reuse, 0x8, PT ;  /* 0x000000080000780c */ /* 0x040fe20003f26070 */
[----:B------:R-:W-:Y:S01]  /*0c80*/  IMAD.MOV.U32 R3, RZ, RZ, RZ ;  /* 0x000000ffff037224 */ /* 0x000fe200078e00ff */
[----:B------:R-:W-:-:S04]  /*0c90*/  LOP3.LUT R2, R0, 0x7, RZ, 0xc0, !PT ;  /* 0x0000000700027812 */ /* 0x000fc800078ec0ff */
[----:B------:R-:W-:-:S07]  /*0ca0*/  ISETP.NE.AND P0, PT, R2, RZ, PT ;  /* 0x000000ff0200720c */ /* 0x000fce0003f05270 */
[----:B------:R-:W-:Y:S06]  /*0cb0*/  @!P1 BRA `(.L_x_6) ;  /* 0x00000000007c9947 */ /* 0x000fec0003800000 */
[----:B------:R-:W0:Y:S01]  /*0cc0*/  LDC.64 R4, c[0x0][0x390] ;  /* 0x0000e400ff047b82 */ /* 0x000e220000000a00 */
[----:B------:R-:W-:Y:S01]  /*0cd0*/  LOP3.LUT R3, R0, 0x7ffffff8, RZ, 0xc0, !PT ;  /* 0x7ffffff800037812 */ /* 0x000fe200078ec0ff */
[----:B------:R-:W-:-:S06]  /*0ce0*/  UMOV UR4, URZ ;  /* 0x000000ff00047c82 */ /* 0x000fcc0008000000 */
.L_x_7:
[----:B--2---:R-:W-:Y:S01]  /*0cf0*/  MOV R7, UR4 ;  /* 0x0000000400077c02 */ /* 0x004fe20008000f00 */
[----:B------:R-:W-:-:S04]  /*0d00*/  UIADD3 UR4, UPT, UPT, UR4, 0x8, URZ ;  /* 0x0000000804047890 */ /* 0x000fc8000fffe0ff */
[----:B-1----:R-:W-:Y:S02]  /*0d10*/  IMAD R7, R7, UR25, R18 ;  /* 0x0000001907077c24 */ /* 0x002fe4000f8e0212 */
[----:B------:R-:W-:-:S03]  /*0d20*/  ISETP.NE.AND P1, PT, R3, UR4, PT ;  /* 0x0000000403007c0c */ /* 0x000fc6000bf25270 */
[C---:B------:R-:W-:Y:S01]  /*0d30*/  IADD3 R9, PT, PT, R7.reuse, UR25, RZ ;  /* 0x0000001907097c10 */ /* 0x040fe2000fffe0ff */
[----:B0-----:R-:W-:-:S03]  /*0d40*/  IMAD.WIDE.U32 R6, R7, 0x4, R4 ;  /* 0x0000000407067825 */ /* 0x001fc600078e0004 */
[C---:B------:R-:W-:Y:S01]  /*0d50*/  IADD3 R11, PT, PT, R9.reuse, UR25, RZ ;  /* 0x00000019090b7c10 */ /* 0x040fe2000fffe0ff */
[--C-:B------:R-:W-:Y:S01]  /*0d60*/  IMAD.WIDE.U32 R8, R9, 0x4, R4.reuse ;  /* 0x0000000409087825 */ /* 0x100fe200078e0004 */
[----:B------:R2:W-:Y:S02]  /*0d70*/  STG.E desc[UR22][R6.64], RZ ;  /* 0x000000ff06007986 */ /* 0x0005e4000c101916 */
[C---:B------:R-:W-:Y:S01]  /*0d80*/  IADD3 R13, PT, PT, R11.reuse, UR25, RZ ;  /* 0x000000190b0d7c10 */ /* 0x040fe2000fffe0ff */
[--C-:B------:R-:W-:Y:S01]  /*0d90*/  IMAD.WIDE.U32 R10, R11, 0x4, R4.reuse ;  /* 0x000000040b0a7825 */ /* 0x100fe200078e0004 */
[----:B------:R2:W-:Y:S03]  /*0da0*/  STG.E desc[UR22][R8.64], RZ ;  /* 0x000000ff08007986 */ /* 0x0005e6000c101916 */
[C---:B------:R-:W-:Y:S01]  /*0db0*/  VIADD R15, R13.reuse, UR25 ;  /* 0x000000190d0f7c36 */ /* 0x040fe20008000000 */
[----:B------:R2:W-:Y:S01]  /*0dc0*/  STG.E desc[UR22][R10.64], RZ ;  /* 0x000000ff0a007986 */ /* 0x0005e2000c101916 */
[----:B------:R-:W-:-:S03]  /*0dd0*/  IMAD.WIDE.U32 R12, R13, 0x4, R4 ;  /* 0x000000040d0c7825 */ /* 0x000fc600078e0004 */
[C---:B------:R-:W-:Y:S01]  /*0de0*/  IADD3 R17, PT, PT, R15.reuse, UR25, RZ ;  /* 0x000000190f117c10 */ /* 0x040fe2000fffe0ff */
[--C-:B------:R-:W-:Y:S01]  /*0df0*/  IMAD.WIDE.U32 R14, R15, 0x4, R4.reuse ;  /* 0x000000040f0e7825 */ /* 0x100fe200078e0004 */
[----:B------:R2:W-:Y:S02]  /*0e00*/  STG.E desc[UR22][R12.64], RZ ;  /* 0x000000ff0c007986 */ /* 0x0005e4000c101916 */
[C---:B------:R-:W-:Y:S01]  /*0e10*/  IADD3 R21, PT, PT, R17.reuse, UR25, RZ ;  /* 0x0000001911157c10 */ /* 0x040fe2000fffe0ff */
[--C-:B------:R-:W-:Y:S01]  /*0e20*/  IMAD.WIDE.U32 R16, R17, 0x4, R4.reuse ;  /* 0x0000000411107825 */ /* 0x100fe200078e0004 */
[----:B------:R2:W-:Y:S02]  /*0e30*/  STG.E desc[UR22][R14.64], RZ ;  /* 0x000000ff0e007986 */ /* 0x0005e4000c101916 */
[C---:B------:R-:W-:Y:S01]  /*0e40*/  IADD3 R23, PT, PT, R21.reuse, UR25, RZ ;  /* 0x0000001915177c10 */ /* 0x040fe2000fffe0ff */
[--C-:B------:R-:W-:Y:S01]  /*0e50*/  IMAD.WIDE.U32 R20, R21, 0x4, R4.reuse ;  /* 0x0000000415147825 */ /* 0x100fe200078e0004 */
[----:B------:R2:W-:Y:S03]  /*0e60*/  STG.E desc[UR22][R16.64], RZ ;  /* 0x000000ff10007986 */ /* 0x0005e6000c101916 */
[----:B------:R-:W-:Y:S01]  /*0e70*/  IMAD.WIDE.U32 R22, R23, 0x4, R4 ;  /* 0x0000000417167825 */ /* 0x000fe200078e0004 */
[----:B------:R2:W-:Y:S04]  /*0e80*/  STG.E desc[UR22][R20.64], RZ ;  /* 0x000000ff14007986 */ /* 0x0005e8000c101916 */
[----:B------:R2:W-:Y:S01]  /*0e90*/  STG.E desc[UR22][R22.64], RZ ;  /* 0x000000ff16007986 */ /* 0x0005e2000c101916 */
[----:B------:R-:W-:Y:S05]  /*0ea0*/  @P1 BRA `(.L_x_7) ;  /* 0xfffffffc00901947 */ /* 0x000fea000383ffff */
.L_x_6:
[----:B------:R-:W-:Y:S05]  /*0eb0*/  @!P0 EXIT ;  /* 0x000000000000894d */ /* 0x000fea0003800000 */
[----:B------:R-:W-:Y:S02]  /*0ec0*/  ISETP.GE.U32.AND P0, PT, R2, 0x4, PT ;  /* 0x000000040200780c */ /* 0x000fe40003f06070 */
[----:B--2---:R-:W-:-:S04]  /*0ed0*/  LOP3.LUT R12, R0, 0x3, RZ, 0xc0, !PT ;  /* 0x00000003000c7812 */ /* 0x004fc800078ec0ff */
[----:B------:R-:W-:-:S07]  /*0ee0*/  ISETP.NE.AND P1, PT, R12, RZ, PT ;  /* 0x000000ff0c00720c */ /* 0x000fce0003f25270 */
[----:B------:R-:W-:Y:S06]  /*0ef0*/  @!P0 BRA `(.L_x_8) ;  /* 0x0000000000388947 */ /* 0x000fec0003800000 */
[----:B------:R-:W0:Y:S01]  /*0f00*/  LDC.64 R10, c[0x0][0x390] ;  /* 0x0000e400ff0a7b82 */ /* 0x000e220000000a00 */
[C---:B-1----:R-:W-:Y:S01]  /*0f10*/  IMAD R5, R3.reuse, UR25, R18 ;  /* 0x0000001903057c24 */ /* 0x042fe2000f8e0212 */
[----:B------:R-:W-:-:S04]  /*0f20*/  IADD3 R3, PT, PT, R3, 0x4, RZ ;  /* 0x0000000403037810 */ /* 0x000fc80007ffe0ff */
[----:B------:R-:W-:-:S05]  /*0f30*/  IADD3 R7, PT, PT, R5, UR25, RZ ;  /* 0x0000001905077c10 */ /* 0x000fca000fffe0ff */
[----:B------:R-:W-:-:S05]  /*0f40*/  VIADD R9, R7, UR25 ;  /* 0x0000001907097c36 */ /* 0x000fca0008000000 */
[----:B------:R-:W-:Y:S01]  /*0f50*/  IADD3 R13, PT, PT, R9, UR25, RZ ;  /* 0x00000019090d7c10 */ /* 0x000fe2000fffe0ff */
[----:B0-----:R-:W-:-:S04]  /*0f60*/  IMAD.WIDE.U32 R4, R5, 0x4, R10 ;  /* 0x0000000405047825 */ /* 0x001fc800078e000a */
[--C-:B------:R-:W-:Y:S01]  /*0f70*/  IMAD.WIDE.U32 R6, R7, 0x4, R10.reuse ;  /* 0x0000000407067825 */ /* 0x100fe200078e000a */
[----:B------:R0:W-:Y:S03]  /*0f80*/  STG.E desc[UR22][R4.64], RZ ;  /* 0x000000ff04007986 */ /* 0x0001e6000c101916 */
[--C-:B------:R-:W-:Y:S01]  /*0f90*/  IMAD.WIDE.U32 R8, R9, 0x4, R10.reuse ;  /* 0x0000000409087825 */ /* 0x100fe200078e000a */
[----:B------:R0:W-:Y:S03]  /*0fa0*/  STG.E desc[UR22][R6.64], RZ ;  /* 0x000000ff06007986 */ /* 0x0001e6000c101916 */
[----:B------:R-:W-:Y:S01]  /*0fb0*/  IMAD.WIDE.U32 R10, R13, 0x4, R10 ;  /* 0x000000040d0a7825 */ /* 0x000fe200078e000a */
[----:B------:R0:W-:Y:S04]  /*0fc0*/  STG.E desc[UR22][R8.64], RZ ;  /* 0x000000ff08007986 */ /* 0x0001e8000c101916 */
[----:B------:R0:W-:Y:S02]  /*0fd0*/  STG.E desc[UR22][R10.64], RZ ;  /* 0x000000ff0a007986 */ /* 0x0001e4000c101916 */
.L_x_8:
[----:B------:R-:W-:Y:S05]  /*0fe0*/  @!P1 EXIT ;  /* 0x000000000000994d */ /* 0x000fea0003800000 */
[----:B------:R-:W-:Y:S02]  /*0ff0*/  ISETP.NE.AND P0, PT, R12, 0x1, PT ;  /* 0x000000010c00780c */ /* 0x000fe40003f05270 */
[----:B------:R-:W-:-:S04]  /*1000*/  LOP3.LUT R0, R0, 0x1, RZ, 0xc0, !PT ;  /* 0x0000000100007812 */ /* 0x000fc800078ec0ff */
[----:B------:R-:W-:-:S07]  /*1010*/  ISETP.NE.U32.AND P1, PT, R0, 0x1, PT ;  /* 0x000000010000780c */ /* 0x000fce0003f25070 */
[----:B------:R-:W-:Y:S06]  /*1020*/  @!P0 BRA `(.L_x_9) ;  /* 0x0000000000208947 */ /* 0x000fec0003800000 */
[----:B0-----:R-:W0:Y:S01]  /*1030*/  LDC.64 R4, c[0x0][0x390] ;  /* 0x0000e400ff047b82 */ /* 0x001e220000000a00 */
[C---:B-1----:R-:W-:Y:S01]  /*1040*/  IMAD R7, R3.reuse, UR25, R18 ;  /* 0x0000001903077c24 */ /* 0x042fe2000f8e0212 */
[----:B------:R-:W-:-:S04]  /*1050*/  IADD3 R3, PT, PT, R3, 0x2, RZ ;  /* 0x0000000203037810 */ /* 0x000fc80007ffe0ff */
[C---:B------:R-:W-:Y:S01]  /*1060*/  IADD3 R9, PT, PT, R7.reuse, UR25, RZ ;  /* 0x0000001907097c10 */ /* 0x040fe2000fffe0ff */
[----:B0-----:R-:W-:-:S04]  /*1070*/  IMAD.WIDE.U32 R6, R7, 0x4, R4 ;  /* 0x0000000407067825 */ /* 0x001fc800078e0004 */
[----:B------:R-:W-:Y:S01]  /*1080*/  IMAD.WIDE.U32 R4, R9, 0x4, R4 ;  /* 0x0000000409047825 */ /* 0x000fe200078e0004 */
[----:B------:R2:W-:Y:S04]  /*1090*/  STG.E desc[UR22][R6.64], RZ ;  /* 0x000000ff06007986 */ /* 0x0005e8000c101916 */
[----:B------:R2:W-:Y:S02]  /*10a0*/  STG.E desc[UR22][R4.64], RZ ;  /* 0x000000ff04007986 */ /* 0x0005e4000c101916 */
.L_x_9:
[----:B------:R-:W-:Y:S05]  /*10b0*/  @P1 EXIT ;  /* 0x000000000000194d */ /* 0x000fea0003800000 */
[----:B0-2---:R-:W0:Y:S01]  /*10c0*/  LDC.64 R4, c[0x0][0x390] ;  /* 0x0000e400ff047b82 */ /* 0x005e220000000a00 */
[----:B-1----:R-:W-:-:S04]  /*10d0*/  IMAD R3, R3, UR25, R18 ;  /* 0x0000001903037c24 */ /* 0x002fc8000f8e0212 */
[----:B0-----:R-:W-:-:S05]  /*10e0*/  IMAD.WIDE.U32 R2, R3, 0x4, R4 ;  /* 0x0000000403027825 */ /* 0x001fca00078e0004 */
[----:B------:R-:W-:Y:S01]  /*10f0*/  STG.E desc[UR22][R2.64], RZ ;  /* 0x000000ff02007986 */ /* 0x000fe2000c101916 */
[----:B------:R-:W-:Y:S05]  /*1100*/  EXIT ;  /* 0x000000000000794d */ /* 0x000fea0003800000 */
.L_x_10:
[----:B------:R-:W-:-:S00]  /*1110*/  BRA `(.L_x_10) ;  /* 0xfffffffc00fc7947 */ /* 0x000fc0000383ffff */
[----:B------:R-:W-:-:S00]  /*1120*/  NOP ;  /* 0x0000000000007918 */ /* 0x000fc00000000000 */
        /* <DEDUP_REMOVED lines=13> */
.L_x_11:


//--------------------- .nv.shared.reserved.0     --------------------------
	.section	.nv.shared.reserved.0,"aw",@nobits
	.weak		__nv_reservedSMEM_offset_0_alias
	.size		__nv_reservedSMEM_offset_0_alias, 0, 64
	.other		__nv_reservedSMEM_offset_0_alias,@"STO_CUDA_RESERVED_SHARED STV_DEFAULT"
__nv_reservedSMEM_offset_0_alias:
	.zero		0
	.zero		64


//--------------------- .nv.constant0._Z3mulPiS_S_ii --------------------------
	.section	.nv.constant0._Z3mulPiS_S_ii,"a",@progbits
	.sectionflags	@""
	.align	4
.nv.constant0._Z3mulPiS_S_ii:
	.zero		928


//--------------------- SYMBOLS --------------------------

	.type		.nv.reservedSmem.offset0,@object
	.size		.nv.reservedSmem.offset0,0x4
